//
// Generated by NVIDIA NVVM Compiler
//
// Compiler Build ID: CL-36424714
// Cuda compilation tools, release 13.0, V13.0.88
// Based on NVVM 20.0.0
//

.version 9.0
.target sm_100
.address_size 64

	// .globl	_Z15cudaComputeHashP8TestTypePj

.visible .entry _Z15cudaComputeHashP8TestTypePj(
	.param .u64 .ptr .align 1 _Z15cudaComputeHashP8TestTypePj_param_0,
	.param .u64 .ptr .align 1 _Z15cudaComputeHashP8TestTypePj_param_1
)
{
	.reg .b32 	%r<44>;
	.reg .b64 	%rd<9>;

	ld.param.u64 	%rd1, [_Z15cudaComputeHashP8TestTypePj_param_0];
	ld.param.u64 	%rd2, [_Z15cudaComputeHashP8TestTypePj_param_1];
	cvta.to.global.u64 	%rd3, %rd1;
	mov.u32 	%r1, %ctaid.x;
	shl.b32 	%r2, %r1, 7;
	mov.u32 	%r3, %tid.x;
	add.s32 	%r4, %r2, %r3;
	mul.wide.s32 	%rd4, %r4, 56;
	add.s64 	%rd5, %rd3, %rd4;
	ld.global.v2.u32 	{%r5, %r6}, [%rd5];
	ld.global.v2.u32 	{%r7, %r8}, [%rd5+8];
	add.s32 	%r9, %r5, %r6;
	add.s32 	%r10, %r9, %r7;
	shl.b32 	%r11, %r4, 1;
	ld.global.v2.u32 	{%r12, %r13}, [%rd5+16];
	add.s32 	%r14, %r10, %r8;
	add.s32 	%r15, %r14, %r12;
	shl.b32 	%r16, %r4, 2;
	add.s32 	%r17, %r16, %r11;
	ld.global.u32 	%r18, [%rd5+24];
	add.s32 	%r19, %r15, %r13;
	add.s32 	%r20, %r17, %r4;
	sub.s32 	%r21, %r19, %r20;
	add.s32 	%r22, %r21, %r18;
	ld.global.u8 	%r23, [%rd5+28];
	add.s32 	%r24, %r22, %r23;
	ld.global.u8 	%r25, [%rd5+29];
	add.s32 	%r26, %r24, %r25;
	ld.global.u8 	%r27, [%rd5+30];
	add.s32 	%r28, %r26, %r27;
	ld.global.u8 	%r29, [%rd5+31];
	add.s32 	%r30, %r28, %r29;
	ld.global.u8 	%r31, [%rd5+32];
	add.s32 	%r32, %r30, %r31;
	ld.global.u8 	%r33, [%rd5+33];
	add.s32 	%r34, %r32, %r33;
	ld.global.u8 	%r35, [%rd5+34];
	add.s32 	%r36, %r34, %r35;
	ld.global.u8 	%r37, [%rd5+35];
	add.s32 	%r38, %r36, %r37;
	ld.global.u8 	%r39, [%rd5+36];
	add.s32 	%r40, %r38, %r39;
	ld.global.u8 	%r41, [%rd5+37];
	add.s32 	%r42, %r40, %r41;
	cvta.to.global.u64 	%rd6, %rd2;
	bar.sync 	0;
	mul.wide.s32 	%rd7, %r4, 4;
	add.s64 	%rd8, %rd6, %rd7;
	add.s32 	%r43, %r42, -479;
	st.global.u32 	[%rd8], %r43;
	ret;

}


// ===== COMPILED SASS (sm_100) =====

	.target	sm_100

	.elftype	@"ET_EXEC"


//--------------------- .note.nv.tkinfo           --------------------------
	.section	.note.nv.tkinfo,"",@"SHT_NOTE"
	.sectionflags	@"SHF_NOTE_NV_TKINFO"
	.tkinfo
        /*0018*/ 	.word	0x00000002
        /*0030*/ 	.string	""
        /*0030*/ 	.string	"ptxas"
        /*0030*/ 	.string	"Cuda compilation tools, release 13.0, V13.0.88"
        /*0030*/ 	.string	"Build cuda_13.0.r13.0/compiler.36424714_0"
        /*0030*/ 	.string	"-arch sm_100 -m 64 "



//--------------------- .note.nv.cuinfo           --------------------------
	.section	.note.nv.cuinfo,"",@"SHT_NOTE"
	.sectionflags	@"SHF_NOTE_NV_CUINFO"
        /*0018*/ 	.short	0x0002
        /*001a*/ 	.short	0x0064
        /*001c*/ 	.short	0x0082
	.zero		2


//--------------------- .nv.info                  --------------------------
	.section	.nv.info,"",@"SHT_CUDA_INFO"
	.align	4


	//----- nvinfo : EIATTR_REGCOUNT
	.align		4
        /*0000*/ 	.byte	0x04, 0x2f
        /*0002*/ 	.short	(.L_1 - .L_0)
	.align		4
.L_0:
        /*0004*/ 	.word	index@(_Z15cudaComputeHashP8TestTypePj)
        /*0008*/ 	.word	0x00000017


	//----- nvinfo : EIATTR_FRAME_SIZE
	.align		4
.L_1:
        /*000c*/ 	.byte	0x04, 0x11
        /*000e*/ 	.short	(.L_3 - .L_2)
	.align		4
.L_2:
        /*0010*/ 	.word	index@(_Z15cudaComputeHashP8TestTypePj)
        /*0014*/ 	.word	0x00000000


	//----- nvinfo : EIATTR_MIN_STACK_SIZE
	.align		4
.L_3:
        /*0018*/ 	.byte	0x04, 0x12
        /*001a*/ 	.short	(.L_5 - .L_4)
	.align		4
.L_4:
        /*001c*/ 	.word	index@(_Z15cudaComputeHashP8TestTypePj)
        /*0020*/ 	.word	0x00000000
.L_5:


//--------------------- .nv.compat                --------------------------
	.section	.nv.compat,"",@"SHT_CUDA_COMPAT_INFO"
	.align	4
        /*0000*/ 	.byte	0x02, 0x09, 0x00, 0x00, 0x02, 0x02, 0x01, 0x00, 0x02, 0x05, 0x05, 0x00, 0x03, 0x07, 0x01, 0x01
        /*0010*/ 	.byte	0x02, 0x03, 0x00, 0x00, 0x02, 0x06, 0x01, 0x00, 0x04, 0x0b, 0x08, 0x00, 0x09, 0x00, 0x00, 0x00
        /*0020*/ 	.byte	0x00, 0x00, 0x00, 0x00


//--------------------- .nv.info._Z15cudaComputeHashP8TestTypePj --------------------------
	.section	.nv.info._Z15cudaComputeHashP8TestTypePj,"",@"SHT_CUDA_INFO"
	.sectionflags	@""
	.align	4


	//----- nvinfo : EIATTR_CUDA_API_VERSION
	.align		4
        /*0000*/ 	.byte	0x04, 0x37
        /*0002*/ 	.short	(.L_7 - .L_6)
.L_6:
        /*0004*/ 	.word	0x00000082


	//----- nvinfo : EIATTR_KPARAM_INFO
	.align		4
.L_7:
        /*0008*/ 	.byte	0x04, 0x17
        /*000a*/ 	.short	(.L_9 - .L_8)
.L_8:
        /*000c*/ 	.word	0x00000000
        /*0010*/ 	.short	0x0001
        /*0012*/ 	.short	0x0008
        /*0014*/ 	.byte	0x00, 0xf5, 0x21, 0x00


	//----- nvinfo : EIATTR_KPARAM_INFO
	.align		4
.L_9:
        /*0018*/ 	.byte	0x04, 0x17
        /*001a*/ 	.short	(.L_11 - .L_10)
.L_10:
        /*001c*/ 	.word	0x00000000
        /*0020*/ 	.short	0x0000
        /*0022*/ 	.short	0x0000
        /*0024*/ 	.byte	0x00, 0xf5, 0x21, 0x00


	//----- nvinfo : EIATTR_SPARSE_MMA_MASK
	.align		4
.L_11:
        /*0028*/ 	.byte	0x03, 0x50
        /*002a*/ 	.short	0x0000


	//----- nvinfo : EIATTR_MAXREG_COUNT
	.align		4
        /*002c*/ 	.byte	0x03, 0x1b
        /*002e*/ 	.short	0x00ff


	//----- nvinfo : EIATTR_NUM_BARRIERS
	.align		4
        /*0030*/ 	.byte	0x02, 0x4c
        /*0032*/ 	.byte	0x01
	.zero		1


	//----- nvinfo : EIATTR_MERCURY_ISA_VERSION
	.align		4
        /*0034*/ 	.byte	0x03, 0x5f
        /*0036*/ 	.short	0x0101


	//----- nvinfo : EIATTR_VRC_CTA_INIT_COUNT
	.align		4
        /*0038*/ 	.byte	0x02, 0x4a
	.zero		1
	.zero		1


	//----- nvinfo : EIATTR_EXIT_INSTR_OFFSETS
	.align		4
        /*003c*/ 	.byte	0x04, 0x1c
        /*003e*/ 	.short	(.L_13 - .L_12)


	//   ....[0]....
.L_12:
        /*0040*/ 	.word	0x00000240


	//----- nvinfo : EIATTR_CBANK_PARAM_SIZE
	.align		4
.L_13:
        /*0044*/ 	.byte	0x03, 0x19
        /*0046*/ 	.short	0x0010


	//----- nvinfo : EIATTR_PARAM_CBANK
	.align		4
        /*0048*/ 	.byte	0x04, 0x0a
        /*004a*/ 	.short	(.L_15 - .L_14)
	.align		4
.L_14:
        /*004c*/ 	.word	index@(.nv.constant0._Z15cudaComputeHashP8TestTypePj)
        /*0050*/ 	.short	0x0380
        /*0052*/ 	.short	0x0010


	//----- nvinfo : EIATTR_SW_WAR
	.align		4
.L_15:
        /*0054*/ 	.byte	0x04, 0x36
        /*0056*/ 	.short	(.L_17 - .L_16)
.L_16:
        /*0058*/ 	.word	0x00000008
.L_17:


//--------------------- .nv.callgraph             --------------------------
	.section	.nv.callgraph,"",@"SHT_CUDA_CALLGRAPH"
	.align	4
	.sectionentsize	8
	.align		4
        /*0000*/ 	.word	0x00000000
	.align		4
        /*0004*/ 	.word	0xffffffff
	.align		4
        /*0008*/ 	.word	0x00000000
	.align		4
        /*000c*/ 	.word	0xfffffffe
	.align		4
        /*0010*/ 	.word	0x00000000
	.align		4
        /*0014*/ 	.word	0xfffffffd
	.align		4
        /*0018*/ 	.word	0x00000000
	.align		4
        /*001c*/ 	.word	0xfffffffc


//--------------------- .text._Z15cudaComputeHashP8TestTypePj --------------------------
	.section	.text._Z15cudaComputeHashP8TestTypePj,"ax",@progbits
	.align	128
        .global         _Z15cudaComputeHashP8TestTypePj
        .type           _Z15cudaComputeHashP8TestTypePj,@function
        .size           _Z15cudaComputeHashP8TestTypePj,(.L_x_1 - _Z15cudaComputeHashP8TestTypePj)
        .other          _Z15cudaComputeHashP8TestTypePj,@"STO_CUDA_ENTRY STV_DEFAULT"
_Z15cudaComputeHashP8TestTypePj:
.text._Z15cudaComputeHashP8TestTypePj:
[----:B------:R-:W-:Y:S01]  /*0000*/  LDC R1, c[0x0][0x37c] ;  /* 0x0000df00ff017b82 */ /* 0x000fe20000000800 */
[----:B------:R-:W0:Y:S07]  /*0010*/  S2R R9, SR_CTAID.X ;  /* 0x0000000000097919 */ /* 0x000e2e0000002500 */
[----:B------:R-:W1:Y:S01]  /*0020*/  LDC.64 R10, c[0x0][0x380] ;  /* 0x0000e000ff0a7b82 */ /* 0x000e620000000a00 */
[----:B------:R-:W2:Y:S01]  /*0030*/  LDCU.64 UR4, c[0x0][0x358] ;  /* 0x00006b00ff0477ac */ /* 0x000ea20008000a00 */
[----:B------:R-:W0:Y:S02]  /*0040*/  S2R R0, SR_TID.X ;  /* 0x0000000000007919 */ /* 0x000e240000002100 */
[----:B0-----:R-:W-:-:S04]  /*0050*/  IMAD R9, R9, 0x80, R0 ;  /* 0x0000008009097824 */ /* 0x001fc800078e0200 */
[----:B-1----:R-:W-:-:S05]  /*0060*/  IMAD.WIDE R10, R9, 0x38, R10 ;  /* 0x00000038090a7825 */ /* 0x002fca00078e020a */
[----:B--2---:R-:W2:Y:S04]  /*0070*/  LDG.E.64 R6, desc[UR4][R10.64] ;  /* 0x000000040a067981 */ /* 0x004ea8000c1e1b00 */
[----:B------:R-:W2:Y:S04]  /*0080*/  LDG.E.64 R4, desc[UR4][R10.64+0x8] ;  /* 0x000008040a047981 */ /* 0x000ea8000c1e1b00 */
[----:B------:R-:W3:Y:S04]  /*0090*/  LDG.E.64 R2, desc[UR4][R10.64+0x10] ;  /* 0x000010040a027981 */ /* 0x000ee8000c1e1b00 */
[----:B------:R-:W4:Y:S04]  /*00a0*/  LDG.E R14, desc[UR4][R10.64+0x18] ;  /* 0x000018040a0e7981 */ /* 0x000f28000c1e1900 */
[----:B------:R-:W4:Y:S04]  /*00b0*/  LDG.E.U8 R16, desc[UR4][R10.64+0x1c] ;  /* 0x00001c040a107981 */ /* 0x000f28000c1e1100 */
[----:B------:R-:W5:Y:S04]  /*00c0*/  LDG.E.U8 R18, desc[UR4][R10.64+0x1d] ;  /* 0x00001d040a127981 */ /* 0x000f68000c1e1100 */
[----:B------:R-:W5:Y:S04]  /*00d0*/  LDG.E.U8 R17, desc[UR4][R10.64+0x1e] ;  /* 0x00001e040a117981 */ /* 0x000f68000c1e1100 */
[----:B------:R-:W5:Y:S04]  /*00e0*/  LDG.E.U8 R20, desc[UR4][R10.64+0x1f] ;  /* 0x00001f040a147981 */ /* 0x000f68000c1e1100 */
[----:B------:R-:W5:Y:S04]  /*00f0*/  LDG.E.U8 R19, desc[UR4][R10.64+0x20] ;  /* 0x000020040a137981 */ /* 0x000f68000c1e1100 */
[----:B------:R-:W5:Y:S04]  /*0100*/  LDG.E.U8 R15, desc[UR4][R10.64+0x21] ;  /* 0x000021040a0f7981 */ /* 0x000f68000c1e1100 */
[----:B------:R-:W5:Y:S04]  /*0110*/  LDG.E.U8 R12, desc[UR4][R10.64+0x22] ;  /* 0x000022040a0c7981 */ /* 0x000f68000c1e1100 */
[----:B------:R-:W5:Y:S04]  /*0120*/  LDG.E.U8 R13, desc[UR4][R10.64+0x23] ;  /* 0x000023040a0d7981 */ /* 0x000f68000c1e1100 */
[----:B------:R-:W5:Y:S04]  /*0130*/  LDG.E.U8 R8, desc[UR4][R10.64+0x24] ;  /* 0x000024040a087981 */ /* 0x000f68000c1e1100 */
[----:B------:R-:W5:Y:S01]  /*0140*/  LDG.E.U8 R0, desc[UR4][R10.64+0x25] ;  /* 0x000025040a007981 */ /* 0x000f62000c1e1100 */
[----:B------:R-:W-:Y:S01]  /*0150*/  BAR.SYNC.DEFER_BLOCKING 0x0 ;  /* 0x0000000000007b1d */ /* 0x000fe20000010000 */
[----:B--2---:R-:W-:Y:S01]  /*0160*/  IADD3 R4, PT, PT, R4, R6, R7 ;  /* 0x0000000604047210 */ /* 0x004fe20007ffe007 */
[----:B------:R-:W-:-:S03]  /*0170*/  IMAD R6, R9, 0x2, R9 ;  /* 0x0000000209067824 */ /* 0x000fc600078e0209 */
[----:B---3--:R-:W-:Y:S01]  /*0180*/  IADD3 R2, PT, PT, R2, R4, R5 ;  /* 0x0000000402027210 */ /* 0x008fe20007ffe005 */
[----:B------:R-:W-:Y:S02]  /*0190*/  IMAD.U32 R6, R6, 0x2, R9 ;  /* 0x0000000206067824 */ /* 0x000fe400078e0009 */
[----:B------:R-:W0:Y:S03]  /*01a0*/  LDC.64 R4, c[0x0][0x388] ;  /* 0x0000e200ff047b82 */ /* 0x000e260000000a00 */
[----:B------:R-:W-:-:S04]  /*01b0*/  IADD3 R3, PT, PT, -R6, R2, R3 ;  /* 0x0000000206037210 */ /* 0x000fc80007ffe103 */
[----:B----4-:R-:W-:-:S04]  /*01c0*/  IADD3 R3, PT, PT, R16, R3, R14 ;  /* 0x0000000310037210 */ /* 0x010fc80007ffe00e */
[----:B-----5:R-:W-:-:S04]  /*01d0*/  IADD3 R3, PT, PT, R17, R3, R18 ;  /* 0x0000000311037210 */ /* 0x020fc80007ffe012 */
[----:B------:R-:W-:Y:S01]  /*01e0*/  IADD3 R3, PT, PT, R19, R3, R20 ;  /* 0x0000000313037210 */ /* 0x000fe20007ffe014 */
[----:B0-----:R-:W-:-:S03]  /*01f0*/  IMAD.WIDE R4, R9, 0x4, R4 ;  /* 0x0000000409047825 */ /* 0x001fc600078e0204 */
[----:B------:R-:W-:-:S04]  /*0200*/  IADD3 R3, PT, PT, R12, R3, R15 ;  /* 0x000000030c037210 */ /* 0x000fc80007ffe00f */
[----:B------:R-:W-:-:S04]  /*0210*/  IADD3 R3, PT, PT, R8, R3, R13 ;  /* 0x0000000308037210 */ /* 0x000fc80007ffe00d */
[----:B------:R-:W-:-:S05]  /*0220*/  IADD3 R3, PT, PT, R3, -0x1df, R0 ;  /* 0xfffffe2103037810 */ /* 0x000fca0007ffe000 */
[----:B------:R-:W-:Y:S01]  /*0230*/  STG.E desc[UR4][R4.64], R3 ;  /* 0x0000000304007986 */ /* 0x000fe2000c101904 */
[----:B------:R-:W-:Y:S05]  /*0240*/  EXIT ;  /* 0x000000000000794d */ /* 0x000fea0003800000 */
.L_x_0:
[----:B------:R-:W-:-:S00]  /*0250*/  BRA `(.L_x_0) ;  /* 0xfffffffc00fc7947 */ /* 0x000fc0000383ffff */
[----:B------:R-:W-:-:S00]  /*0260*/  NOP ;  /* 0x0000000000007918 */ /* 0x000fc00000000000 */
        /* <DEDUP_REMOVED lines=9> */
.L_x_1:


//--------------------- .nv.shared.reserved.0     --------------------------
	.section	.nv.shared.reserved.0,"aw",@nobits
	.weak		__nv_reservedSMEM_offset_0_alias
	.size		__nv_reservedSMEM_offset_0_alias, 0, 64
	.other		__nv_reservedSMEM_offset_0_alias,@"STO_CUDA_RESERVED_SHARED STV_DEFAULT"
__nv_reservedSMEM_offset_0_alias:
	.zero		0
	.zero		64


//--------------------- .nv.constant0._Z15cudaComputeHashP8TestTypePj --------------------------
	.section	.nv.constant0._Z15cudaComputeHashP8TestTypePj,"a",@progbits
	.sectionflags	@""
	.align	4
.nv.constant0._Z15cudaComputeHashP8TestTypePj:
	.zero		912


//--------------------- SYMBOLS --------------------------

	.type		.nv.reservedSmem.offset0,@object
	.size		.nv.reservedSmem.offset0,0x4
